	.headerflags	@"EF_CUDA_TEXMODE_UNIFIED EF_CUDA_64BIT_ADDRESS EF_CUDA_ACCELERATORS EF_CUDA_SM90 EF_CUDA_VIRTUAL_SM(EF_CUDA_SM90)"
	.elftype	@"ET_EXEC"


//--------------------- .nv.info                  --------------------------
	.section	.nv.info,"",@"SHT_CUDA_INFO"
	.align	4


	//----- nvinfo : EIATTR_REGCOUNT
	.align		4
        /*0000*/ 	.byte	0x04, 0x2f
        /*0002*/ 	.short	(.L_1 - .L_0)
	.align		4
.L_0:
        /*0004*/ 	.word	index@(triton_poi_fused_convolution_div_max_pool2d_with_indices_relu_sub_3)
        /*0008*/ 	.word	0x00000020


	//----- nvinfo : EIATTR_MIN_STACK_SIZE
	.align		4
.L_1:
        /*000c*/ 	.byte	0x04, 0x12
        /*000e*/ 	.short	(.L_3 - .L_2)
	.align		4
.L_2:
        /*0010*/ 	.word	index@(triton_poi_fused_convolution_div_max_pool2d_with_indices_relu_sub_3)
        /*0014*/ 	.word	0x00000000


	//----- nvinfo : EIATTR_FRAME_SIZE
	.align		4
.L_3:
        /*0018*/ 	.byte	0x04, 0x11
        /*001a*/ 	.short	(.L_5 - .L_4)
	.align		4
.L_4:
        /*001c*/ 	.word	index@(triton_poi_fused_convolution_div_max_pool2d_with_indices_relu_sub_3)
        /*0020*/ 	.word	0x00000000


	//----- nvinfo : EIATTR_MIN_STACK_SIZE
	.align		4
.L_5:
        /*0024*/ 	.byte	0x04, 0x12
        /*0026*/ 	.short	(.L_7 - .L_6)
	.align		4
.L_6:
        /*0028*/ 	.word	index@(triton_poi_fused_convolution_div_max_pool2d_with_indices_relu_sub_3)
        /*002c*/ 	.word	0x00000000
.L_7:


//--------------------- .nv.info.triton_poi_fused_convolution_div_max_pool2d_with_indices_relu_sub_3 --------------------------
	.section	.nv.info.triton_poi_fused_convolution_div_max_pool2d_with_indices_relu_sub_3,"",@"SHT_CUDA_INFO"
	.sectionflags	@""
	.align	4


	//----- nvinfo : EIATTR_CUDA_API_VERSION
	.align		4
        /*0000*/ 	.byte	0x04, 0x37
        /*0002*/ 	.short	(.L_9 - .L_8)
.L_8:
        /*0004*/ 	.word	0x0000007c


	//----- nvinfo : EIATTR_KPARAM_INFO
	.align		4
.L_9:
        /*0008*/ 	.byte	0x04, 0x17
        /*000a*/ 	.short	(.L_11 - .L_10)
.L_10:
        /*000c*/ 	.word	0x00000000
        /*0010*/ 	.short	0x0002
        /*0012*/ 	.short	0x0010
        /*0014*/ 	.byte	0x00, 0xf0, 0x11, 0x00


	//----- nvinfo : EIATTR_KPARAM_INFO
	.align		4
.L_11:
        /*0018*/ 	.byte	0x04, 0x17
        /*001a*/ 	.short	(.L_13 - .L_12)
.L_12:
        /*001c*/ 	.word	0x00000000
        /*0020*/ 	.short	0x0001
        /*0022*/ 	.short	0x0008
        /*0024*/ 	.byte	0x00, 0xf4, 0x21, 0x00


	//----- nvinfo : EIATTR_KPARAM_INFO
	.align		4
.L_13:
        /*0028*/ 	.byte	0x04, 0x17
        /*002a*/ 	.short	(.L_15 - .L_14)
.L_14:
        /*002c*/ 	.word	0x00000000
        /*0030*/ 	.short	0x0000
        /*0032*/ 	.short	0x0000
        /*0034*/ 	.byte	0x00, 0xf4, 0x21, 0x00


	//----- nvinfo : EIATTR_SPARSE_MMA_MASK
	.align		4
.L_15:
        /*0038*/ 	.byte	0x03, 0x50
        /*003a*/ 	.short	0x0000


	//----- nvinfo : EIATTR_MAXREG_COUNT
	.align		4
        /*003c*/ 	.byte	0x03, 0x1b
        /*003e*/ 	.short	0x00ff


	//----- nvinfo : EIATTR_EXIT_INSTR_OFFSETS
	.align		4
        /*0040*/ 	.byte	0x04, 0x1c
        /*0042*/ 	.short	(.L_17 - .L_16)


	//   ....[0]....
.L_16:
        /*0044*/ 	.word	0x00000b10


	//   ....[1]....
        /*0048*/ 	.word	0x00000b30


	//----- nvinfo : EIATTR_REQNTID
	.align		4
.L_17:
        /*004c*/ 	.byte	0x04, 0x10
        /*004e*/ 	.short	(.L_19 - .L_18)
.L_18:
        /*0050*/ 	.word	0x00000080
        /*0054*/ 	.word	0x00000001
        /*0058*/ 	.word	0x00000001


	//----- nvinfo : EIATTR_CBANK_PARAM_SIZE
	.align		4
.L_19:
        /*005c*/ 	.byte	0x03, 0x19
        /*005e*/ 	.short	0x0014


	//----- nvinfo : EIATTR_PARAM_CBANK
	.align		4
        /*0060*/ 	.byte	0x04, 0x0a
        /*0062*/ 	.short	(.L_21 - .L_20)
	.align		4
.L_20:
        /*0064*/ 	.word	index@(.nv.constant0.triton_poi_fused_convolution_div_max_pool2d_with_indices_relu_sub_3)
        /*0068*/ 	.short	0x0210
        /*006a*/ 	.short	0x0014


	//----- nvinfo : EIATTR_SW_WAR
	.align		4
.L_21:
        /*006c*/ 	.byte	0x04, 0x36
        /*006e*/ 	.short	(.L_23 - .L_22)
.L_22:
        /*0070*/ 	.word	0x00000008
.L_23:


//--------------------- .nv.callgraph             --------------------------
	.section	.nv.callgraph,"",@"SHT_CUDA_CALLGRAPH"
	.align	4
	.sectionentsize	8
	.align		4
        /*0000*/ 	.word	0x00000000
	.align		4
        /*0004*/ 	.word	0xffffffff
	.align		4
        /*0008*/ 	.word	0x00000000
	.align		4
        /*000c*/ 	.word	0xfffffffe
	.align		4
        /*0010*/ 	.word	0x00000000
	.align		4
        /*0014*/ 	.word	0xfffffffd
	.align		4
        /*0018*/ 	.word	0x00000000
	.align		4
        /*001c*/ 	.word	0xfffffffc


//--------------------- .text.triton_poi_fused_convolution_div_max_pool2d_with_indices_relu_sub_3 --------------------------
	.section	.text.triton_poi_fused_convolution_div_max_pool2d_with_indices_relu_sub_3,"ax",@progbits
	.align	128
        .global         triton_poi_fused_convolution_div_max_pool2d_with_indices_relu_sub_3
        .type           triton_poi_fused_convolution_div_max_pool2d_with_indices_relu_sub_3,@function
        .size           triton_poi_fused_convolution_div_max_pool2d_with_indices_relu_sub_3,(.L_x_1 - triton_poi_fused_convolution_div_max_pool2d_with_indices_relu_sub_3)
        .other          triton_poi_fused_convolution_div_max_pool2d_with_indices_relu_sub_3,@"STO_CUDA_ENTRY STV_DEFAULT"
triton_poi_fused_convolution_div_max_pool2d_with_indices_relu_sub_3:
.text.triton_poi_fused_convolution_div_max_pool2d_with_indices_relu_sub_3:
[----:B------:R-:W0:Y:S01]  /*0000*/  LDC R1, c[0x0][0x28] ;  /* 0x00000a00ff017b82 */ /* 0x000e220000000800 */
[----:B------:R-:W1:Y:S01]  /*0010*/  S2R R0, SR_TID.X ;  /* 0x0000000000007919 */ /* 0x000e620000002100 */
[----:B------:R-:W-:-:S06]  /*0020*/  IMAD.MOV.U32 R4, RZ, RZ, RZ ;  /* 0x000000ffff047224 */ /* 0x000fcc00078e00ff */
[----:B------:R-:W2:Y:S01]  /*0030*/  LDC.64 R24, c[0x0][0x210] ;  /* 0x00008400ff187b82 */ /* 0x000ea20000000a00 */
[----:B------:R-:W-:Y:S01]  /*0040*/  ULDC.64 UR4, c[0x0][0x208] ;  /* 0x0000820000047ab9 */ /* 0x000fe20000000a00 */
[----:B------:R-:W3:Y:S01]  /*0050*/  S2R R3, SR_CTAID.X ;  /* 0x0000000000037919 */ /* 0x000ee20000002500 */
[----:B-1----:R-:W-:Y:S01]  /*0060*/  IMAD.SHL.U32 R0, R0, 0x4, RZ ;  /* 0x0000000400007824 */ /* 0x002fe200078e00ff */
[----:B---3--:R-:W-:-:S04]  /*0070*/  SHF.R.S32.HI R2, RZ, 0x16, R3 ;  /* 0x00000016ff027819 */ /* 0x008fc80000011403 */
[----:B------:R-:W-:Y:S02]  /*0080*/  LOP3.LUT R0, R0, 0x1fc, RZ, 0xc0, !PT ;  /* 0x000001fc00007812 */ /* 0x000fe400078ec0ff */
[----:B------:R-:W-:-:S03]  /*0090*/  SGXT R2, R2, 0x1 ;  /* 0x000000010202781a */ /* 0x000fc60000000200 */
[----:B------:R-:W-:-:S05]  /*00a0*/  IMAD R3, R3, 0x200, R0 ;  /* 0x0000020003037824 */ /* 0x000fca00078e0200 */
[----:B------:R-:W-:Y:S01]  /*00b0*/  LEA.HI R0, R2, R3, RZ, 0x6 ;  /* 0x0000000302007211 */ /* 0x000fe200078f30ff */
[----:B------:R-:W-:Y:S01]  /*00c0*/  IMAD.MOV.U32 R2, RZ, RZ, RZ ;  /* 0x000000ffff027224 */ /* 0x000fe200078e00ff */
[C---:B------:R-:W-:Y:S02]  /*00d0*/  ISETP.GE.AND P0, PT, R3.reuse, 0xe100, PT ;  /* 0x0000e1000300780c */ /* 0x040fe40003f06270 */
[----:B------:R-:W-:Y:S01]  /*00e0*/  SHF.R.S32.HI R5, RZ, 0x6, R0 ;  /* 0x00000006ff057819 */ /* 0x000fe20000011400 */
[----:B------:R-:W-:-:S04]  /*00f0*/  IMAD.HI R6, R3, -0x77777777, R2 ;  /* 0x8888888903067827 */ /* 0x000fc800078e0202 */
[----:B------:R-:W-:Y:S01]  /*0100*/  IMAD.HI R4, R5, -0x77777777, R4 ;  /* 0x8888888905047827 */ /* 0x000fe200078e0204 */
[----:B------:R-:W-:-:S03]  /*0110*/  SHF.R.U32.HI R7, RZ, 0x1f, R6 ;  /* 0x0000001fff077819 */ /* 0x000fc60000011606 */
[----:B------:R-:W-:Y:S01]  /*0120*/  IMAD.HI R8, R3, -0x6e5d4c3b, R2 ;  /* 0x91a2b3c503087827 */ /* 0x000fe200078e0202 */
[----:B------:R-:W-:Y:S02]  /*0130*/  LEA.HI.SX32 R7, R6, R7, 0x17 ;  /* 0x0000000706077211 */ /* 0x000fe400078fbaff */
[----:B------:R-:W-:Y:S01]  /*0140*/  LOP3.LUT R2, R0, 0xffffffc0, RZ, 0xc0, !PT ;  /* 0xffffffc000027812 */ /* 0x000fe200078ec0ff */
[----:B------:R-:W-:Y:S01]  /*0150*/  IMAD.MOV.U32 R6, RZ, RZ, RZ ;  /* 0x000000ffff067224 */ /* 0x000fe200078e00ff */
[----:B------:R-:W-:Y:S02]  /*0160*/  SHF.R.U32.HI R11, RZ, 0x1f, R4 ;  /* 0x0000001fff0b7819 */ /* 0x000fe40000011604 */
[----:B------:R-:W-:Y:S01]  /*0170*/  SHF.R.U32.HI R9, RZ, 0x1f, R8 ;  /* 0x0000001fff097819 */ /* 0x000fe20000011608 */
[----:B------:R-:W-:Y:S01]  /*0180*/  IMAD.HI R0, R7, -0x77777777, R6 ;  /* 0x8888888907007827 */ /* 0x000fe200078e0206 */
[----:B------:R-:W-:Y:S02]  /*0190*/  LEA.HI R4, R4, R11, RZ, 0x1d ;  /* 0x0000000b04047211 */ /* 0x000fe400078fe8ff */
[----:B------:R-:W-:Y:S01]  /*01a0*/  LEA.HI.SX32 R9, R8, R9, 0x13 ;  /* 0x0000000908097211 */ /* 0x000fe200078f9aff */
[----:B------:R-:W-:Y:S01]  /*01b0*/  IMAD.IADD R2, R3, 0x1, -R2 ;  /* 0x0000000103027824 */ /* 0x000fe200078e0a02 */
[----:B------:R-:W-:Y:S01]  /*01c0*/  SHF.R.U32.HI R11, RZ, 0x1f, R0 ;  /* 0x0000001fff0b7819 */ /* 0x000fe20000011600 */
[----:B------:R-:W-:-:S02]  /*01d0*/  IMAD R4, R4, -0xf, R5 ;  /* 0xfffffff104047824 */ /* 0x000fc400078e0205 */
[----:B------:R-:W-:Y:S01]  /*01e0*/  IMAD R9, R9, 0xf040, R2 ;  /* 0x0000f04009097824 */ /* 0x000fe200078e0202 */
[----:B------:R-:W-:-:S03]  /*01f0*/  LEA.HI R11, R0, R11, RZ, 0x1d ;  /* 0x0000000b000b7211 */ /* 0x000fc600078fe8ff */
[----:B------:R-:W-:Y:S01]  /*0200*/  IMAD R9, R4, 0x80, R9 ;  /* 0x0000008004097824 */ /* 0x000fe200078e0209 */
[----:B------:R-:W-:Y:S01]  /*0210*/  CS2R R4, SRZ ;  /* 0x0000000000047805 */ /* 0x000fe2000001ff00 */
[----:B------:R-:W-:Y:S01]  /*0220*/  IMAD R0, R11, -0xf, R7 ;  /* 0xfffffff10b007824 */ /* 0x000fe200078e0207 */
[----:B------:R-:W-:Y:S01]  /*0230*/  CS2R R10, SRZ ;  /* 0x00000000000a7805 */ /* 0x000fe2000001ff00 */
[----:B------:R-:W-:Y:S02]  /*0240*/  IMAD.MOV.U32 R7, RZ, RZ, RZ ;  /* 0x000000ffff077224 */ /* 0x000fe400078e00ff */
[----:B------:R-:W-:Y:S01]  /*0250*/  IMAD R0, R0, 0xf80, R9 ;  /* 0x00000f8000007824 */ /* 0x000fe200078e0209 */
[----:B------:R-:W-:-:S03]  /*0260*/  CS2R R8, SRZ ;  /* 0x0000000000087805 */ /* 0x000fc6000001ff00 */
[C---:B------:R-:W-:Y:S02]  /*0270*/  VIADD R15, R0.reuse, 0x40 ;  /* 0x00000040000f7836 */ /* 0x040fe40000000000 */
[----:B--2---:R-:W-:-:S04]  /*0280*/  IMAD.WIDE R12, R0, 0x4, R24 ;  /* 0x00000004000c7825 */ /* 0x004fc800078e0218 */
[--C-:B------:R-:W-:Y:S01]  /*0290*/  IMAD.WIDE R14, R15, 0x4, R24.reuse ;  /* 0x000000040f0e7825 */ /* 0x100fe200078e0218 */
[----:B------:R1:W2:Y:S04]  /*02a0*/  @!P0 LDG.E.128 R8, desc[UR4][R12.64] ;  /* 0x000000040c088981 */ /* 0x0002a8000c1e1d00 */
[----:B------:R3:W2:Y:S01]  /*02b0*/  @!P0 LDG.E.128 R4, desc[UR4][R14.64] ;  /* 0x000000040e048981 */ /* 0x0006a2000c1e1d00 */
[----:B------:R-:W-:Y:S01]  /*02c0*/  VIADD R27, R0, 0x80 ;  /* 0x00000080001b7836 */ /* 0x000fe20000000000 */
[----:B------:R-:W-:Y:S02]  /*02d0*/  CS2R R20, SRZ ;  /* 0x0000000000147805 */ /* 0x000fe4000001ff00 */
[----:B------:R-:W-:Y:S01]  /*02e0*/  CS2R R22, SRZ ;  /* 0x0000000000167805 */ /* 0x000fe2000001ff00 */
[----:B------:R-:W-:-:S05]  /*02f0*/  IMAD.WIDE R26, R27, 0x4, R24 ;  /* 0x000000041b1a7825 */ /* 0x000fca00078e0218 */
[----:B------:R4:W5:Y:S01]  /*0300*/  @!P0 LDG.E.128 R20, desc[UR4][R26.64] ;  /* 0x000000041a148981 */ /* 0x000962000c1e1d00 */
[----:B------:R-:W-:Y:S01]  /*0310*/  VIADD R29, R0, 0x7c0 ;  /* 0x000007c0001d7836 */ /* 0x000fe20000000000 */
[----:B------:R-:W-:Y:S02]  /*0320*/  CS2R R16, SRZ ;  /* 0x0000000000107805 */ /* 0x000fe4000001ff00 */
[----:B------:R-:W-:Y:S01]  /*0330*/  CS2R R18, SRZ ;  /* 0x0000000000127805 */ /* 0x000fe2000001ff00 */
[----:B------:R-:W-:-:S05]  /*0340*/  IMAD.WIDE R28, R29, 0x4, R24 ;  /* 0x000000041d1c7825 */ /* 0x000fca00078e0218 */
[----:B------:R-:W5:Y:S01]  /*0350*/  @!P0 LDG.E.128 R16, desc[UR4][R28.64] ;  /* 0x000000041c108981 */ /* 0x000f62000c1e1d00 */
[----:B------:R-:W-:Y:S01]  /*0360*/  VIADD R2, R0, 0x800 ;  /* 0x0000080000027836 */ /* 0x000fe20000000000 */
[----:B-1----:R-:W-:Y:S02]  /*0370*/  CS2R R12, SRZ ;  /* 0x00000000000c7805 */ /* 0x002fe4000001ff00 */
[----:B---3--:R-:W-:Y:S01]  /*0380*/  CS2R R14, SRZ ;  /* 0x00000000000e7805 */ /* 0x008fe2000001ff00 */
[----:B----4-:R-:W-:-:S05]  /*0390*/  IMAD.WIDE R26, R2, 0x4, R24 ;  /* 0x00000004021a7825 */ /* 0x010fca00078e0218 */
[----:B------:R1:W3:Y:S02]  /*03a0*/  @!P0 LDG.E.128 R12, desc[UR4][R26.64] ;  /* 0x000000041a0c8981 */ /* 0x0002e4000c1e1d00 */
[----:B-1----:R-:W-:-:S04]  /*03b0*/  VIADD R27, R0, 0x840 ;  /* 0x00000840001b7836 */ /* 0x002fc80000000000 */
[----:B------:R-:W-:-:S04]  /*03c0*/  IMAD.WIDE R26, R27, 0x4, R24 ;  /* 0x000000041b1a7825 */ /* 0x000fc800078e0218 */
[----:B0-----:R-:W-:-:S04]  /*03d0*/  VIADD R29, R0, 0xfc0 ;  /* 0x00000fc0001d7836 */ /* 0x001fc80000000000 */
[----:B------:R-:W-:Y:S01]  /*03e0*/  IMAD.WIDE R28, R29, 0x4, R24 ;  /* 0x000000041d1c7825 */ /* 0x000fe200078e0218 */
[C---:B--2---:R-:W-:Y:S02]  /*03f0*/  FSETP.GT.AND P4, PT, R4.reuse, R8, PT ;  /* 0x000000080400720b */ /* 0x044fe40003f84000 */
[----:B------:R-:W-:Y:S02]  /*0400*/  FSETP.GT.AND P1, PT, R5, R9, PT ;  /* 0x000000090500720b */ /* 0x000fe40003f24000 */
[----:B------:R-:W-:Y:S02]  /*0410*/  FSETP.NAN.AND P5, PT, R4, R4, PT ;  /* 0x000000040400720b */ /* 0x000fe40003fa8000 */
[----:B------:R-:W-:Y:S02]  /*0420*/  FSETP.GT.AND P3, PT, R6, R10, PT ;  /* 0x0000000a0600720b */ /* 0x000fe40003f64000 */
[C---:B------:R-:W-:Y:S02]  /*0430*/  FSETP.GT.AND P2, PT, R7.reuse, R11, PT ;  /* 0x0000000b0700720b */ /* 0x040fe40003f44000 */
[----:B------:R-:W-:-:S03]  /*0440*/  FSETP.NAN.AND P6, PT, R7, R7, PT ;  /* 0x000000070700720b */ /* 0x000fc60003fc8000 */
[----:B------:R-:W-:Y:S02]  /*0450*/  @!P4 FSEL R4, R4, R8, P5 ;  /* 0x000000080404c208 */ /* 0x000fe40002800000 */
[C---:B------:R-:W-:Y:S02]  /*0460*/  FSETP.NAN.AND P4, PT, R5.reuse, R5, PT ;  /* 0x000000050500720b */ /* 0x040fe40003f88000 */
[----:B------:R-:W-:Y:S02]  /*0470*/  FSETP.NAN.AND P5, PT, R6, R6, PT ;  /* 0x000000060600720b */ /* 0x000fe40003fa8000 */
[----:B------:R-:W-:Y:S02]  /*0480*/  @!P1 FSEL R5, R5, R9, P4 ;  /* 0x0000000905059208 */ /* 0x000fe40002000000 */
[----:B------:R-:W-:Y:S02]  /*0490*/  CS2R R8, SRZ ;  /* 0x0000000000087805 */ /* 0x000fe4000001ff00 */
[----:B-----5:R-:W-:-:S02]  /*04a0*/  FSETP.NAN.AND P4, PT, R20, R20, PT ;  /* 0x000000141400720b */ /* 0x020fc40003f88000 */
[----:B------:R-:W-:Y:S02]  /*04b0*/  FSETP.NAN.AND P1, PT, R21, R21, PT ;  /* 0x000000151500720b */ /* 0x000fe40003f28000 */
[----:B------:R-:W-:Y:S02]  /*04c0*/  @!P3 FSEL R6, R6, R10, P5 ;  /* 0x0000000a0606b208 */ /* 0x000fe40002800000 */
[----:B------:R-:W-:Y:S02]  /*04d0*/  @!P2 FSEL R7, R7, R11, P6 ;  /* 0x0000000b0707a208 */ /* 0x000fe40003000000 */
[----:B------:R-:W-:Y:S02]  /*04e0*/  CS2R R10, SRZ ;  /* 0x00000000000a7805 */ /* 0x000fe4000001ff00 */
[----:B------:R-:W-:Y:S02]  /*04f0*/  FSETP.NAN.AND P3, PT, R22, R22, PT ;  /* 0x000000161600720b */ /* 0x000fe40003f68000 */
[----:B------:R-:W-:-:S02]  /*0500*/  FSETP.NAN.AND P2, PT, R23, R23, PT ;  /* 0x000000171700720b */ /* 0x000fc40003f48000 */
[----:B------:R-:W-:Y:S01]  /*0510*/  FSETP.GEU.AND P5, PT, R4, R20, PT ;  /* 0x000000140400720b */ /* 0x000fe20003fae000 */
[----:B------:R0:W2:Y:S01]  /*0520*/  @!P0 LDG.E.128 R8, desc[UR4][R26.64] ;  /* 0x000000041a088981 */ /* 0x0000a2000c1e1d00 */
[----:B------:R-:W-:Y:S02]  /*0530*/  FSETP.GEU.AND P6, PT, R7, R23, PT ;  /* 0x000000170700720b */ /* 0x000fe40003fce000 */
[----:B------:R-:W-:Y:S02]  /*0540*/  @!P4 FSEL R20, R20, R4, !P5 ;  /* 0x000000041414c208 */ /* 0x000fe40006800000 */
[----:B------:R-:W-:Y:S02]  /*0550*/  FSETP.GEU.AND P4, PT, R5, R21, PT ;  /* 0x000000150500720b */ /* 0x000fe40003f8e000 */
[----:B------:R-:W-:Y:S02]  /*0560*/  FSETP.GEU.AND P5, PT, R6, R22, PT ;  /* 0x000000160600720b */ /* 0x000fe40003fae000 */
[----:B------:R-:W-:Y:S01]  /*0570*/  @!P1 FSEL R21, R21, R5, !P4 ;  /* 0x0000000515159208 */ /* 0x000fe20006000000 */
[----:B0-----:R-:W-:Y:S01]  /*0580*/  VIADD R27, R0, 0xf80 ;  /* 0x00000f80001b7836 */ /* 0x001fe20000000000 */
[----:B------:R-:W-:-:S02]  /*0590*/  FSETP.NAN.AND P4, PT, R16, R16, PT ;  /* 0x000000101000720b */ /* 0x000fc40003f88000 */
[----:B------:R-:W-:Y:S02]  /*05a0*/  CS2R R4, SRZ ;  /* 0x0000000000047805 */ /* 0x000fe4000001ff00 */
[----:B------:R-:W-:Y:S01]  /*05b0*/  @!P3 FSEL R22, R22, R6, !P5 ;  /* 0x000000061616b208 */ /* 0x000fe20006800000 */
[----:B------:R-:W-:Y:S01]  /*05c0*/  IMAD.WIDE R26, R27, 0x4, R24 ;  /* 0x000000041b1a7825 */ /* 0x000fe200078e0218 */
[----:B------:R-:W-:Y:S02]  /*05d0*/  @!P2 FSEL R23, R23, R7, !P6 ;  /* 0x000000071717a208 */ /* 0x000fe40007000000 */
[----:B------:R-:W-:Y:S02]  /*05e0*/  CS2R R6, SRZ ;  /* 0x0000000000067805 */ /* 0x000fe4000001ff00 */
[----:B------:R-:W-:Y:S02]  /*05f0*/  FSETP.NAN.AND P1, PT, R17, R17, PT ;  /* 0x000000111100720b */ /* 0x000fe40003f28000 */
[----:B------:R-:W-:-:S02]  /*0600*/  FSETP.NAN.AND P3, PT, R18, R18, PT ;  /* 0x000000121200720b */ /* 0x000fc40003f68000 */
[-C--:B------:R-:W-:Y:S01]  /*0610*/  FSETP.NAN.AND P2, PT, R19, R19.reuse, PT ;  /* 0x000000131300720b */ /* 0x080fe20003f48000 */
[----:B------:R0:W4:Y:S01]  /*0620*/  @!P0 LDG.E.128 R4, desc[UR4][R26.64] ;  /* 0x000000041a048981 */ /* 0x000122000c1e1d00 */
[----:B------:R-:W-:Y:S02]  /*0630*/  FSETP.GEU.AND P5, PT, R20, R16, PT ;  /* 0x000000101400720b */ /* 0x000fe40003fae000 */
[----:B------:R-:W-:Y:S02]  /*0640*/  FSETP.GEU.AND P6, PT, R23, R19, PT ;  /* 0x000000131700720b */ /* 0x000fe40003fce000 */
[----:B------:R-:W-:Y:S02]  /*0650*/  @!P4 FSEL R16, R16, R20, !P5 ;  /* 0x000000141010c208 */ /* 0x000fe40006800000 */
[----:B------:R-:W-:Y:S02]  /*0660*/  FSETP.GEU.AND P4, PT, R21, R17, PT ;  /* 0x000000111500720b */ /* 0x000fe40003f8e000 */
[----:B------:R-:W-:-:S02]  /*0670*/  FSETP.GEU.AND P5, PT, R22, R18, PT ;  /* 0x000000121600720b */ /* 0x000fc40003fae000 */
[----:B------:R-:W-:Y:S02]  /*0680*/  @!P1 FSEL R17, R17, R21, !P4 ;  /* 0x0000001511119208 */ /* 0x000fe40006000000 */
[----:B------:R-:W-:Y:S02]  /*0690*/  CS2R R20, SRZ ;  /* 0x0000000000147805 */ /* 0x000fe4000001ff00 */
[----:B------:R-:W-:Y:S02]  /*06a0*/  @!P3 FSEL R18, R18, R22, !P5 ;  /* 0x000000161212b208 */ /* 0x000fe40006800000 */
[----:B------:R-:W-:Y:S02]  /*06b0*/  @!P2 FSEL R19, R19, R23, !P6 ;  /* 0x000000171313a208 */ /* 0x000fe40007000000 */
[----:B------:R-:W-:Y:S01]  /*06c0*/  CS2R R22, SRZ ;  /* 0x0000000000167805 */ /* 0x000fe2000001ff00 */
[----:B0-----:R-:W-:-:S05]  /*06d0*/  VIADD R27, R0, 0x1000 ;  /* 0x00001000001b7836 */ /* 0x001fca0000000000 */
[----:B------:R0:W5:Y:S01]  /*06e0*/  @!P0 LDG.E.128 R20, desc[UR4][R28.64] ;  /* 0x000000041c148981 */ /* 0x000162000c1e1d00 */
[-C--:B---3--:R-:W-:Y:S02]  /*06f0*/  FSETP.NAN.AND P1, PT, R12, R12.reuse, PT ;  /* 0x0000000c0c00720b */ /* 0x088fe40003f28000 */
[----:B------:R-:W-:Y:S01]  /*0700*/  FSETP.GEU.AND P2, PT, R16, R12, PT ;  /* 0x0000000c1000720b */ /* 0x000fe20003f4e000 */
[----:B0-----:R-:W-:Y:S01]  /*0710*/  IMAD.WIDE R28, R27, 0x4, R24 ;  /* 0x000000041b1c7825 */ /* 0x001fe200078e0218 */
[----:B------:R-:W-:Y:S02]  /*0720*/  CS2R R24, SRZ ;  /* 0x0000000000187805 */ /* 0x000fe4000001ff00 */
[----:B------:R-:W-:Y:S02]  /*0730*/  CS2R R26, SRZ ;  /* 0x00000000001a7805 */ /* 0x000fe4000001ff00 */
[----:B------:R-:W-:Y:S02]  /*0740*/  FSETP.NAN.AND P3, PT, R13, R13, PT ;  /* 0x0000000d0d00720b */ /* 0x000fe40003f68000 */
[----:B------:R-:W-:-:S03]  /*0750*/  FSETP.NAN.AND P4, PT, R14, R14, PT ;  /* 0x0000000e0e00720b */ /* 0x000fc60003f88000 */
[----:B------:R-:W-:Y:S01]  /*0760*/  @!P1 FSEL R12, R12, R16, !P2 ;  /* 0x000000100c0c9208 */ /* 0x000fe20005000000 */
[----:B------:R-:W3:Y:S01]  /*0770*/  @!P0 LDG.E.128 R24, desc[UR4][R28.64] ;  /* 0x000000041c188981 */ /* 0x000ee2000c1e1d00 */
[----:B------:R-:W-:Y:S02]  /*0780*/  FSETP.NAN.AND P1, PT, R15, R15, PT ;  /* 0x0000000f0f00720b */ /* 0x000fe40003f28000 */
[----:B------:R-:W-:Y:S02]  /*0790*/  FSETP.GEU.AND P5, PT, R17, R13, PT ;  /* 0x0000000d1100720b */ /* 0x000fe40003fae000 */
[----:B------:R-:W-:Y:S02]  /*07a0*/  FSETP.GEU.AND P6, PT, R18, R14, PT ;  /* 0x0000000e1200720b */ /* 0x000fe40003fce000 */
[----:B------:R-:W-:Y:S02]  /*07b0*/  @!P3 FSEL R13, R13, R17, !P5 ;  /* 0x000000110d0db208 */ /* 0x000fe40006800000 */
[----:B------:R-:W-:-:S02]  /*07c0*/  @!P4 FSEL R14, R14, R18, !P6 ;  /* 0x000000120e0ec208 */ /* 0x000fc40007000000 */
[----:B------:R-:W-:-:S04]  /*07d0*/  FSETP.GEU.AND P5, PT, R19, R15, PT ;  /* 0x0000000f1300720b */ /* 0x000fc80003fae000 */
[----:B------:R-:W-:Y:S02]  /*07e0*/  @!P1 FSEL R15, R15, R19, !P5 ;  /* 0x000000130f0f9208 */ /* 0x000fe40006800000 */
[----:B--2---:R-:W-:Y:S02]  /*07f0*/  FSETP.NAN.AND P2, PT, R8, R8, PT ;  /* 0x000000080800720b */ /* 0x004fe40003f48000 */
[----:B------:R-:W-:Y:S02]  /*0800*/  FSETP.NAN.AND P3, PT, R9, R9, PT ;  /* 0x000000090900720b */ /* 0x000fe40003f68000 */
[----:B------:R-:W-:Y:S02]  /*0810*/  FSETP.NAN.AND P4, PT, R10, R10, PT ;  /* 0x0000000a0a00720b */ /* 0x000fe40003f88000 */
[----:B------:R-:W-:Y:S02]  /*0820*/  FSETP.GEU.AND P6, PT, R12, R8, PT ;  /* 0x000000080c00720b */ /* 0x000fe40003fce000 */
[----:B------:R-:W-:-:S02]  /*0830*/  FSETP.NAN.AND P1, PT, R11, R11, PT ;  /* 0x0000000b0b00720b */ /* 0x000fc40003f28000 */
[----:B------:R-:W-:-:S03]  /*0840*/  FSETP.GEU.AND P5, PT, R13, R9, PT ;  /* 0x000000090d00720b */ /* 0x000fc60003fae000 */
[----:B------:R-:W-:Y:S02]  /*0850*/  @!P2 FSEL R8, R8, R12, !P6 ;  /* 0x0000000c0808a208 */ /* 0x000fe40007000000 */
[----:B------:R-:W-:Y:S02]  /*0860*/  FSETP.GEU.AND P6, PT, R14, R10, PT ;  /* 0x0000000a0e00720b */ /* 0x000fe40003fce000 */
[----:B------:R-:W-:Y:S02]  /*0870*/  @!P3 FSEL R9, R9, R13, !P5 ;  /* 0x0000000d0909b208 */ /* 0x000fe40006800000 */
[----:B------:R-:W-:Y:S02]  /*0880*/  @!P4 FSEL R10, R10, R14, !P6 ;  /* 0x0000000e0a0ac208 */ /* 0x000fe40007000000 */
[----:B------:R-:W-:Y:S02]  /*0890*/  FSETP.GEU.AND P4, PT, R15, R11, PT ;  /* 0x0000000b0f00720b */ /* 0x000fe40003f8e000 */
[----:B----4-:R-:W-:-:S02]  /*08a0*/  FSETP.NAN.AND P2, PT, R4, R4, PT ;  /* 0x000000040400720b */ /* 0x010fc40003f48000 */
[----:B------:R-:W-:Y:S02]  /*08b0*/  FSETP.NAN.AND P3, PT, R5, R5, PT ;  /* 0x000000050500720b */ /* 0x000fe40003f68000 */
[----:B------:R-:W-:Y:S02]  /*08c0*/  FSETP.NAN.AND P5, PT, R6, R6, PT ;  /* 0x000000060600720b */ /* 0x000fe40003fa8000 */
[----:B------:R-:W-:Y:S02]  /*08d0*/  FSETP.GEU.AND P6, PT, R8, R4, PT ;  /* 0x000000040800720b */ /* 0x000fe40003fce000 */
[----:B------:R-:W-:Y:S02]  /*08e0*/  @!P1 FSEL R11, R11, R15, !P4 ;  /* 0x0000000f0b0b9208 */ /* 0x000fe40006000000 */
[----:B------:R-:W-:-:S03]  /*08f0*/  FSETP.NAN.AND P4, PT, R7, R7, PT ;  /* 0x000000070700720b */ /* 0x000fc60003f88000 */
[----:B------:R-:W-:Y:S02]  /*0900*/  @!P2 FSEL R4, R4, R8, !P6 ;  /* 0x000000080404a208 */ /* 0x000fe40007000000 */
[----:B------:R-:W-:Y:S02]  /*0910*/  FSETP.GEU.AND P2, PT, R9, R5, PT ;  /* 0x000000050900720b */ /* 0x000fe40003f4e000 */
[----:B------:R-:W-:Y:S02]  /*0920*/  FSETP.GEU.AND P6, PT, R10, R6, PT ;  /* 0x000000060a00720b */ /* 0x000fe40003fce000 */
[----:B------:R-:W-:Y:S02]  /*0930*/  @!P3 FSEL R5, R5, R9, !P2 ;  /* 0x000000090505b208 */ /* 0x000fe40005000000 */
[----:B-----5:R-:W-:Y:S01]  /*0940*/  FSETP.NAN.AND P1, PT, R20, R20, PT ;  /* 0x000000141400720b */ /* 0x020fe20003f28000 */
[----:B------:R-:W0:Y:S01]  /*0950*/  LDC.64 R8, c[0x0][0x218] ;  /* 0x00008600ff087b82 */ /* 0x000e220000000a00 */
[----:B------:R-:W-:-:S02]  /*0960*/  @!P5 FSEL R6, R6, R10, !P6 ;  /* 0x0000000a0606d208 */ /* 0x000fc40007000000 */
[----:B------:R-:W-:Y:S02]  /*0970*/  FSETP.NAN.AND P3, PT, R22, R22, PT ;  /* 0x000000161600720b */ /* 0x000fe40003f68000 */
[----:B------:R-:W-:Y:S02]  /*0980*/  FSETP.GEU.AND P6, PT, R11, R7, PT ;  /* 0x000000070b00720b */ /* 0x000fe40003fce000 */
[----:B------:R-:W-:Y:S02]  /*0990*/  FSETP.NAN.AND P2, PT, R21, R21, PT ;  /* 0x000000151500720b */ /* 0x000fe40003f48000 */
[----:B------:R-:W-:Y:S02]  /*09a0*/  @!P4 FSEL R7, R7, R11, !P6 ;  /* 0x0000000b0707c208 */ /* 0x000fe40007000000 */
[----:B------:R-:W-:Y:S02]  /*09b0*/  FSETP.GEU.AND P5, PT, R4, R20, PT ;  /* 0x000000140400720b */ /* 0x000fe40003fae000 */
[----:B------:R-:W-:-:S02]  /*09c0*/  FSETP.NAN.AND P4, PT, R23, R23, PT ;  /* 0x000000171700720b */ /* 0x000fc40003f88000 */
[----:B------:R-:W-:Y:S02]  /*09d0*/  @!P1 FSEL R20, R20, R4, !P5 ;  /* 0x0000000414149208 */ /* 0x000fe40006800000 */
[----:B------:R-:W-:Y:S02]  /*09e0*/  FSETP.GEU.AND P6, PT, R6, R22, PT ;  /* 0x000000160600720b */ /* 0x000fe40003fce000 */
[----:B------:R-:W-:Y:S02]  /*09f0*/  FSETP.GEU.AND P5, PT, R5, R21, PT ;  /* 0x000000150500720b */ /* 0x000fe40003fae000 */
[----:B---3--:R-:W-:Y:S02]  /*0a00*/  FSETP.NAN.AND P1, PT, R24, R24, PT ;  /* 0x000000181800720b */ /* 0x008fe40003f28000 */
[----:B------:R-:W-:Y:S01]  /*0a10*/  @!P3 FSEL R22, R22, R6, !P6 ;  /* 0x000000061616b208 */ /* 0x000fe20007000000 */
[----:B0-----:R-:W-:Y:S01]  /*0a20*/  IMAD.WIDE R2, R3, 0x4, R8 ;  /* 0x0000000403027825 */ /* 0x001fe200078e0208 */
[----:B------:R-:W-:-:S02]  /*0a30*/  @!P2 FSEL R21, R21, R5, !P5 ;  /* 0x000000051515a208 */ /* 0x000fc40006800000 */
[----:B------:R-:W-:Y:S02]  /*0a40*/  FSETP.GEU.AND P6, PT, R7, R23, PT ;  /* 0x000000170700720b */ /* 0x000fe40003fce000 */
[----:B------:R-:W-:Y:S02]  /*0a50*/  FSETP.NAN.AND P2, PT, R25, R25, PT ;  /* 0x000000191900720b */ /* 0x000fe40003f48000 */
[----:B------:R-:W-:Y:S02]  /*0a60*/  FSETP.NAN.AND P5, PT, R26, R26, PT ;  /* 0x0000001a1a00720b */ /* 0x000fe40003fa8000 */
[----:B------:R-:W-:Y:S02]  /*0a70*/  FSETP.NAN.AND P3, PT, R27, R27, PT ;  /* 0x0000001b1b00720b */ /* 0x000fe40003f68000 */
[----:B------:R-:W-:Y:S02]  /*0a80*/  @!P4 FSEL R23, R23, R7, !P6 ;  /* 0x000000071717c208 */ /* 0x000fe40007000000 */
[----:B------:R-:W-:-:S02]  /*0a90*/  FSETP.GEU.AND P4, PT, R20, R24, PT ;  /* 0x000000181400720b */ /* 0x000fc40003f8e000 */
[----:B------:R-:W-:Y:S02]  /*0aa0*/  FSETP.GEU.AND P6, PT, R23, R27, PT ;  /* 0x0000001b1700720b */ /* 0x000fe40003fce000 */
[----:B------:R-:W-:Y:S02]  /*0ab0*/  @!P1 SEL R24, R24, R20, !P4 ;  /* 0x0000001418189207 */ /* 0x000fe40006000000 */
[----:B------:R-:W-:Y:S02]  /*0ac0*/  FSETP.GEU.AND P1, PT, R21, R25, PT ;  /* 0x000000191500720b */ /* 0x000fe40003f2e000 */
[----:B------:R-:W-:Y:S02]  /*0ad0*/  FSETP.GEU.AND P4, PT, R22, R26, PT ;  /* 0x0000001a1600720b */ /* 0x000fe40003f8e000 */
[----:B------:R-:W-:Y:S02]  /*0ae0*/  @!P2 SEL R25, R25, R21, !P1 ;  /* 0x000000151919a207 */ /* 0x000fe40004800000 */
[----:B------:R-:W-:-:S02]  /*0af0*/  @!P5 SEL R26, R26, R22, !P4 ;  /* 0x000000161a1ad207 */ /* 0x000fc40006000000 */
[----:B------:R-:W-:Y:S01]  /*0b00*/  @!P3 SEL R27, R27, R23, !P6 ;  /* 0x000000171b1bb207 */ /* 0x000fe20007000000 */
[----:B------:R-:W-:Y:S06]  /*0b10*/  @P0 EXIT ;  /* 0x000000000000094d */ /* 0x000fec0003800000 */
[----:B------:R-:W-:Y:S01]  /*0b20*/  STG.E.128 desc[UR4][R2.64], R24 ;  /* 0x0000001802007986 */ /* 0x000fe2000c101d04 */
[----:B------:R-:W-:Y:S05]  /*0b30*/  EXIT ;  /* 0x000000000000794d */ /* 0x000fea0003800000 */
.L_x_0:
[----:B------:R-:W-:-:S00]  /*0b40*/  BRA `(.L_x_0) ;  /* 0xfffffffc00fc7947 */ /* 0x000fc0000383ffff */
[----:B------:R-:W-:-:S00]  /*0b50*/  NOP ;  /* 0x0000000000007918 */ /* 0x000fc00000000000 */
        /* <DEDUP_REMOVED lines=10> */
.L_x_1:


//--------------------- .nv.constant0.triton_poi_fused_convolution_div_max_pool2d_with_indices_relu_sub_3 --------------------------
	.section	.nv.constant0.triton_poi_fused_convolution_div_max_pool2d_with_indices_relu_sub_3,"a",@progbits
	.sectionflags	@""
	.align	4
.nv.constant0.triton_poi_fused_convolution_div_max_pool2d_with_indices_relu_sub_3:
	.zero		548
